//
// Generated by NVIDIA NVVM Compiler
//
// Compiler Build ID: CL-36424714
// Cuda compilation tools, release 13.0, V13.0.88
// Based on NVVM 20.0.0
//

.version 9.0
.target sm_100
.address_size 64

	// .globl	_Z6VecAddiPKfS0_Pf

.visible .entry _Z6VecAddiPKfS0_Pf(
	.param .u32 _Z6VecAddiPKfS0_Pf_param_0,
	.param .u64 .ptr .align 1 _Z6VecAddiPKfS0_Pf_param_1,
	.param .u64 .ptr .align 1 _Z6VecAddiPKfS0_Pf_param_2,
	.param .u64 .ptr .align 1 _Z6VecAddiPKfS0_Pf_param_3
)
{
	.reg .pred 	%p<3>;
	.reg .b32 	%r<6>;
	.reg .b32 	%f<4>;
	.reg .b64 	%rd<15>;

	ld.param.u32 	%r2, [_Z6VecAddiPKfS0_Pf_param_0];
	ld.param.u64 	%rd2, [_Z6VecAddiPKfS0_Pf_param_1];
	ld.param.u64 	%rd3, [_Z6VecAddiPKfS0_Pf_param_2];
	ld.param.u64 	%rd4, [_Z6VecAddiPKfS0_Pf_param_3];
	// begin inline asm
	mov.u64 	%rd5, %clock64;
	// end inline asm
$L__BB0_1:
	// begin inline asm
	mov.u64 	%rd6, %clock64;
	// end inline asm
	sub.s64 	%rd7, %rd6, %rd5;
	setp.lt.s64 	%p1, %rd7, 20000;
	@%p1 bra 	$L__BB0_1;
	mov.u32 	%r3, %tid.x;
	mov.u32 	%r4, %ntid.x;
	mov.u32 	%r5, %ctaid.x;
	mad.lo.s32 	%r1, %r4, %r5, %r3;
	setp.ge.s32 	%p2, %r1, %r2;
	@%p2 bra 	$L__BB0_4;
	cvta.to.global.u64 	%rd8, %rd2;
	mul.wide.s32 	%rd9, %r1, 4;
	add.s64 	%rd10, %rd8, %rd9;
	ld.global.f32 	%f1, [%rd10];
	cvta.to.global.u64 	%rd11, %rd3;
	add.s64 	%rd12, %rd11, %rd9;
	ld.global.f32 	%f2, [%rd12];
	add.f32 	%f3, %f1, %f2;
	cvta.to.global.u64 	%rd13, %rd4;
	add.s64 	%rd14, %rd13, %rd9;
	st.global.f32 	[%rd14], %f3;
$L__BB0_4:
	ret;

}


// ===== COMPILED SASS (sm_100) =====

	.target	sm_100

	.elftype	@"ET_EXEC"


//--------------------- .note.nv.tkinfo           --------------------------
	.section	.note.nv.tkinfo,"",@"SHT_NOTE"
	.sectionflags	@"SHF_NOTE_NV_TKINFO"
	.tkinfo
        /*0018*/ 	.word	0x00000002
        /*0030*/ 	.string	""
        /*0030*/ 	.string	"ptxas"
        /*0030*/ 	.string	"Cuda compilation tools, release 13.0, V13.0.88"
        /*0030*/ 	.string	"Build cuda_13.0.r13.0/compiler.36424714_0"
        /*0030*/ 	.string	"-arch sm_100 -m 64 "



//--------------------- .note.nv.cuinfo           --------------------------
	.section	.note.nv.cuinfo,"",@"SHT_NOTE"
	.sectionflags	@"SHF_NOTE_NV_CUINFO"
        /*0018*/ 	.short	0x0002
        /*001a*/ 	.short	0x0064
        /*001c*/ 	.short	0x0082
	.zero		2


//--------------------- .nv.info                  --------------------------
	.section	.nv.info,"",@"SHT_CUDA_INFO"
	.align	4


	//----- nvinfo : EIATTR_REGCOUNT
	.align		4
        /*0000*/ 	.byte	0x04, 0x2f
        /*0002*/ 	.short	(.L_1 - .L_0)
	.align		4
.L_0:
        /*0004*/ 	.word	index@(_Z6VecAddiPKfS0_Pf)
        /*0008*/ 	.word	0x0000000c


	//----- nvinfo : EIATTR_FRAME_SIZE
	.align		4
.L_1:
        /*000c*/ 	.byte	0x04, 0x11
        /*000e*/ 	.short	(.L_3 - .L_2)
	.align		4
.L_2:
        /*0010*/ 	.word	index@(_Z6VecAddiPKfS0_Pf)
        /*0014*/ 	.word	0x00000000


	//----- nvinfo : EIATTR_MIN_STACK_SIZE
	.align		4
.L_3:
        /*0018*/ 	.byte	0x04, 0x12
        /*001a*/ 	.short	(.L_5 - .L_4)
	.align		4
.L_4:
        /*001c*/ 	.word	index@(_Z6VecAddiPKfS0_Pf)
        /*0020*/ 	.word	0x00000000
.L_5:


//--------------------- .nv.compat                --------------------------
	.section	.nv.compat,"",@"SHT_CUDA_COMPAT_INFO"
	.align	4
        /*0000*/ 	.byte	0x02, 0x09, 0x00, 0x00, 0x02, 0x02, 0x01, 0x00, 0x02, 0x05, 0x05, 0x00, 0x03, 0x07, 0x01, 0x01
        /*0010*/ 	.byte	0x02, 0x03, 0x00, 0x00, 0x02, 0x06, 0x01, 0x00, 0x04, 0x0b, 0x08, 0x00, 0x09, 0x00, 0x00, 0x00
        /*0020*/ 	.byte	0x00, 0x00, 0x00, 0x00


//--------------------- .nv.info._Z6VecAddiPKfS0_Pf --------------------------
	.section	.nv.info._Z6VecAddiPKfS0_Pf,"",@"SHT_CUDA_INFO"
	.sectionflags	@""
	.align	4


	//----- nvinfo : EIATTR_CUDA_API_VERSION
	.align		4
        /*0000*/ 	.byte	0x04, 0x37
        /*0002*/ 	.short	(.L_7 - .L_6)
.L_6:
        /*0004*/ 	.word	0x00000082


	//----- nvinfo : EIATTR_KPARAM_INFO
	.align		4
.L_7:
        /*0008*/ 	.byte	0x04, 0x17
        /*000a*/ 	.short	(.L_9 - .L_8)
.L_8:
        /*000c*/ 	.word	0x00000000
        /*0010*/ 	.short	0x0003
        /*0012*/ 	.short	0x0018
        /*0014*/ 	.byte	0x00, 0xf5, 0x21, 0x00


	//----- nvinfo : EIATTR_KPARAM_INFO
	.align		4
.L_9:
        /*0018*/ 	.byte	0x04, 0x17
        /*001a*/ 	.short	(.L_11 - .L_10)
.L_10:
        /*001c*/ 	.word	0x00000000
        /*0020*/ 	.short	0x0002
        /*0022*/ 	.short	0x0010
        /*0024*/ 	.byte	0x00, 0xf5, 0x21, 0x00


	//----- nvinfo : EIATTR_KPARAM_INFO
	.align		4
.L_11:
        /*0028*/ 	.byte	0x04, 0x17
        /*002a*/ 	.short	(.L_13 - .L_12)
.L_12:
        /*002c*/ 	.word	0x00000000
        /*0030*/ 	.short	0x0001
        /*0032*/ 	.short	0x0008
        /*0034*/ 	.byte	0x00, 0xf5, 0x21, 0x00


	//----- nvinfo : EIATTR_KPARAM_INFO
	.align		4
.L_13:
        /*0038*/ 	.byte	0x04, 0x17
        /*003a*/ 	.short	(.L_15 - .L_14)
.L_14:
        /*003c*/ 	.word	0x00000000
        /*0040*/ 	.short	0x0000
        /*0042*/ 	.short	0x0000
        /*0044*/ 	.byte	0x00, 0xf0, 0x11, 0x00


	//----- nvinfo : EIATTR_SPARSE_MMA_MASK
	.align		4
.L_15:
        /*0048*/ 	.byte	0x03, 0x50
        /*004a*/ 	.short	0x0000


	//----- nvinfo : EIATTR_MAXREG_COUNT
	.align		4
        /*004c*/ 	.byte	0x03, 0x1b
        /*004e*/ 	.short	0x00ff


	//----- nvinfo : EIATTR_MERCURY_ISA_VERSION
	.align		4
        /*0050*/ 	.byte	0x03, 0x5f
        /*0052*/ 	.short	0x0101


	//----- nvinfo : EIATTR_VRC_CTA_INIT_COUNT
	.align		4
        /*0054*/ 	.byte	0x02, 0x4a
	.zero		1
	.zero		1


	//----- nvinfo : EIATTR_EXIT_INSTR_OFFSETS
	.align		4
        /*0058*/ 	.byte	0x04, 0x1c
        /*005a*/ 	.short	(.L_17 - .L_16)


	//   ....[0]....
.L_16:
        /*005c*/ 	.word	0x000000e0


	//   ....[1]....
        /*0060*/ 	.word	0x000001a0


	//----- nvinfo : EIATTR_CBANK_PARAM_SIZE
	.align		4
.L_17:
        /*0064*/ 	.byte	0x03, 0x19
        /*0066*/ 	.short	0x0020


	//----- nvinfo : EIATTR_PARAM_CBANK
	.align		4
        /*0068*/ 	.byte	0x04, 0x0a
        /*006a*/ 	.short	(.L_19 - .L_18)
	.align		4
.L_18:
        /*006c*/ 	.word	index@(.nv.constant0._Z6VecAddiPKfS0_Pf)
        /*0070*/ 	.short	0x0380
        /*0072*/ 	.short	0x0020


	//----- nvinfo : EIATTR_SW_WAR
	.align		4
.L_19:
        /*0074*/ 	.byte	0x04, 0x36
        /*0076*/ 	.short	(.L_21 - .L_20)
.L_20:
        /*0078*/ 	.word	0x00000008
.L_21:


//--------------------- .nv.callgraph             --------------------------
	.section	.nv.callgraph,"",@"SHT_CUDA_CALLGRAPH"
	.align	4
	.sectionentsize	8
	.align		4
        /*0000*/ 	.word	0x00000000
	.align		4
        /*0004*/ 	.word	0xffffffff
	.align		4
        /*0008*/ 	.word	0x00000000
	.align		4
        /*000c*/ 	.word	0xfffffffe
	.align		4
        /*0010*/ 	.word	0x00000000
	.align		4
        /*0014*/ 	.word	0xfffffffd
	.align		4
        /*0018*/ 	.word	0x00000000
	.align		4
        /*001c*/ 	.word	0xfffffffc


//--------------------- .text._Z6VecAddiPKfS0_Pf  --------------------------
	.section	.text._Z6VecAddiPKfS0_Pf,"ax",@progbits
	.align	128
        .global         _Z6VecAddiPKfS0_Pf
        .type           _Z6VecAddiPKfS0_Pf,@function
        .size           _Z6VecAddiPKfS0_Pf,(.L_x_2 - _Z6VecAddiPKfS0_Pf)
        .other          _Z6VecAddiPKfS0_Pf,@"STO_CUDA_ENTRY STV_DEFAULT"
_Z6VecAddiPKfS0_Pf:
.text._Z6VecAddiPKfS0_Pf:
[----:B------:R-:W-:Y:S01]  /*0000*/  LDC R1, c[0x0][0x37c] ;  /* 0x0000df00ff017b82 */ /* 0x000fe20000000800 */
[----:B------:R-:W-:-:S07]  /*0010*/  CS2R R2, SR_CLOCKLO ;  /* 0x0000000000027805 */ /* 0x000fce0000015000 */
.L_x_0:
[----:B------:R-:W-:-:S06]  /*0020*/  CS2R R4, SR_CLOCKLO ;  /* 0x0000000000047805 */ /* 0x000fcc0000015000 */
[----:B------:R-:W-:-:S04]  /*0030*/  IADD3 R0, P0, PT, -R2, R4, RZ ;  /* 0x0000000402007210 */ /* 0x000fc80007f1e1ff */
[----:B------:R-:W-:Y:S02]  /*0040*/  IADD3.X R4, PT, PT, ~R3, R5, RZ, P0, !PT ;  /* 0x0000000503047210 */ /* 0x000fe400007fe5ff */
[----:B------:R-:W-:-:S04]  /*0050*/  ISETP.GE.U32.AND P0, PT, R0, 0x4e20, PT ;  /* 0x00004e200000780c */ /* 0x000fc80003f06070 */
[----:B------:R-:W-:-:S13]  /*0060*/  ISETP.GE.AND.EX P0, PT, R4, RZ, PT, P0 ;  /* 0x000000ff0400720c */ /* 0x000fda0003f06300 */
[----:B------:R-:W-:Y:S05]  /*0070*/  @!P0 BRA `(.L_x_0) ;  /* 0xfffffffc00e88947 */ /* 0x000fea000383ffff */
[----:B------:R-:W0:Y:S01]  /*0080*/  S2R R9, SR_TID.X ;  /* 0x0000000000097919 */ /* 0x000e220000002100 */
[----:B------:R-:W0:Y:S01]  /*0090*/  LDCU UR4, c[0x0][0x360] ;  /* 0x00006c00ff0477ac */ /* 0x000e220008000800 */
[----:B------:R-:W0:Y:S01]  /*00a0*/  S2R R0, SR_CTAID.X ;  /* 0x0000000000007919 */ /* 0x000e220000002500 */
[----:B------:R-:W1:Y:S01]  /*00b0*/  LDCU UR5, c[0x0][0x380] ;  /* 0x00007000ff0577ac */ /* 0x000e620008000800 */
[----:B0-----:R-:W-:-:S05]  /*00c0*/  IMAD R9, R0, UR4, R9 ;  /* 0x0000000400097c24 */ /* 0x001fca000f8e0209 */
[----:B-1----:R-:W-:-:S13]  /*00d0*/  ISETP.GE.AND P0, PT, R9, UR5, PT ;  /* 0x0000000509007c0c */ /* 0x002fda000bf06270 */
[----:B------:R-:W-:Y:S05]  /*00e0*/  @P0 EXIT ;  /* 0x000000000000094d */ /* 0x000fea0003800000 */
[----:B------:R-:W0:Y:S01]  /*00f0*/  LDC.64 R2, c[0x0][0x388] ;  /* 0x0000e200ff027b82 */ /* 0x000e220000000a00 */
[----:B------:R-:W1:Y:S07]  /*0100*/  LDCU.64 UR4, c[0x0][0x358] ;  /* 0x00006b00ff0477ac */ /* 0x000e6e0008000a00 */
[----:B------:R-:W2:Y:S08]  /*0110*/  LDC.64 R4, c[0x0][0x390] ;  /* 0x0000e400ff047b82 */ /* 0x000eb00000000a00 */
[----:B------:R-:W3:Y:S01]  /*0120*/  LDC.64 R6, c[0x0][0x398] ;  /* 0x0000e600ff067b82 */ /* 0x000ee20000000a00 */
[----:B0-----:R-:W-:-:S06]  /*0130*/  IMAD.WIDE R2, R9, 0x4, R2 ;  /* 0x0000000409027825 */ /* 0x001fcc00078e0202 */
[----:B-1----:R-:W4:Y:S01]  /*0140*/  LDG.E R2, desc[UR4][R2.64] ;  /* 0x0000000402027981 */ /* 0x002f22000c1e1900 */
[----:B--2---:R-:W-:-:S06]  /*0150*/  IMAD.WIDE R4, R9, 0x4, R4 ;  /* 0x0000000409047825 */ /* 0x004fcc00078e0204 */
[----:B------:R-:W4:Y:S01]  /*0160*/  LDG.E R5, desc[UR4][R4.64] ;  /* 0x0000000404057981 */ /* 0x000f22000c1e1900 */
[----:B---3--:R-:W-:-:S04]  /*0170*/  IMAD.WIDE R6, R9, 0x4, R6 ;  /* 0x0000000409067825 */ /* 0x008fc800078e0206 */
[----:B----4-:R-:W-:-:S05]  /*0180*/  FADD R9, R2, R5 ;  /* 0x0000000502097221 */ /* 0x010fca0000000000 */
[----:B------:R-:W-:Y:S01]  /*0190*/  STG.E desc[UR4][R6.64], R9 ;  /* 0x0000000906007986 */ /* 0x000fe2000c101904 */
[----:B------:R-:W-:Y:S05]  /*01a0*/  EXIT ;  /* 0x000000000000794d */ /* 0x000fea0003800000 */
.L_x_1:
[----:B------:R-:W-:-:S00]  /*01b0*/  BRA `(.L_x_1) ;  /* 0xfffffffc00fc7947 */ /* 0x000fc0000383ffff */
[----:B------:R-:W-:-:S00]  /*01c0*/  NOP ;  /* 0x0000000000007918 */ /* 0x000fc00000000000 */
        /* <DEDUP_REMOVED lines=11> */
.L_x_2:


//--------------------- .nv.shared.reserved.0     --------------------------
	.section	.nv.shared.reserved.0,"aw",@nobits
	.weak		__nv_reservedSMEM_offset_0_alias
	.size		__nv_reservedSMEM_offset_0_alias, 0, 64
	.other		__nv_reservedSMEM_offset_0_alias,@"STO_CUDA_RESERVED_SHARED STV_DEFAULT"
__nv_reservedSMEM_offset_0_alias:
	.zero		0
	.zero		64


//--------------------- .nv.constant0._Z6VecAddiPKfS0_Pf --------------------------
	.section	.nv.constant0._Z6VecAddiPKfS0_Pf,"a",@progbits
	.sectionflags	@""
	.align	4
.nv.constant0._Z6VecAddiPKfS0_Pf:
	.zero		928


//--------------------- SYMBOLS --------------------------

	.type		.nv.reservedSmem.offset0,@object
	.size		.nv.reservedSmem.offset0,0x4
